	.headerflags	@"EF_CUDA_TEXMODE_UNIFIED EF_CUDA_64BIT_ADDRESS EF_CUDA_ACCELERATORS EF_CUDA_SM90 EF_CUDA_VIRTUAL_SM(EF_CUDA_SM90)"
	.elftype	@"ET_EXEC"


//--------------------- .nv.info                  --------------------------
	.section	.nv.info,"",@"SHT_CUDA_INFO"
	.align	4


	//----- nvinfo : EIATTR_REGCOUNT
	.align		4
        /*0000*/ 	.byte	0x04, 0x2f
        /*0002*/ 	.short	(.L_3 - .L_2)
	.align		4
.L_2:
        /*0004*/ 	.word	index@(triton_poi_fused__native_batch_norm_legit_no_training_add_convolution_relu_20)
        /*0008*/ 	.word	0x00000016


	//----- nvinfo : EIATTR_MIN_STACK_SIZE
	.align		4
.L_3:
        /*000c*/ 	.byte	0x04, 0x12
        /*000e*/ 	.short	(.L_5 - .L_4)
	.align		4
.L_4:
        /*0010*/ 	.word	index@(triton_poi_fused__native_batch_norm_legit_no_training_add_convolution_relu_20)
        /*0014*/ 	.word	0x00000000


	//----- nvinfo : EIATTR_FRAME_SIZE
	.align		4
.L_5:
        /*0018*/ 	.byte	0x04, 0x11
        /*001a*/ 	.short	(.L_7 - .L_6)
	.align		4
.L_6:
        /*001c*/ 	.word	index@(triton_poi_fused__native_batch_norm_legit_no_training_add_convolution_relu_20)
        /*0020*/ 	.word	0x00000000


	//----- nvinfo : EIATTR_MIN_STACK_SIZE
	.align		4
.L_7:
        /*0024*/ 	.byte	0x04, 0x12
        /*0026*/ 	.short	(.L_9 - .L_8)
	.align		4
.L_8:
        /*0028*/ 	.word	index@(triton_poi_fused__native_batch_norm_legit_no_training_add_convolution_relu_20)
        /*002c*/ 	.word	0x00000000
.L_9:


//--------------------- .nv.info.triton_poi_fused__native_batch_norm_legit_no_training_add_convolution_relu_20 --------------------------
	.section	.nv.info.triton_poi_fused__native_batch_norm_legit_no_training_add_convolution_relu_20,"",@"SHT_CUDA_INFO"
	.sectionflags	@""
	.align	4


	//----- nvinfo : EIATTR_CUDA_API_VERSION
	.align		4
        /*0000*/ 	.byte	0x04, 0x37
        /*0002*/ 	.short	(.L_11 - .L_10)
.L_10:
        /*0004*/ 	.word	0x0000007c


	//----- nvinfo : EIATTR_KPARAM_INFO
	.align		4
.L_11:
        /*0008*/ 	.byte	0x04, 0x17
        /*000a*/ 	.short	(.L_13 - .L_12)
.L_12:
        /*000c*/ 	.word	0x00000000
        /*0010*/ 	.short	0x0007
        /*0012*/ 	.short	0x0038
        /*0014*/ 	.byte	0x00, 0xf0, 0x11, 0x00


	//----- nvinfo : EIATTR_KPARAM_INFO
	.align		4
.L_13:
        /*0018*/ 	.byte	0x04, 0x17
        /*001a*/ 	.short	(.L_15 - .L_14)
.L_14:
        /*001c*/ 	.word	0x00000000
        /*0020*/ 	.short	0x0006
        /*0022*/ 	.short	0x0030
        /*0024*/ 	.byte	0x00, 0xf4, 0x21, 0x00


	//----- nvinfo : EIATTR_KPARAM_INFO
	.align		4
.L_15:
        /*0028*/ 	.byte	0x04, 0x17
        /*002a*/ 	.short	(.L_17 - .L_16)
.L_16:
        /*002c*/ 	.word	0x00000000
        /*0030*/ 	.short	0x0005
        /*0032*/ 	.short	0x0028
        /*0034*/ 	.byte	0x00, 0xf4, 0x21, 0x00


	//----- nvinfo : EIATTR_KPARAM_INFO
	.align		4
.L_17:
        /*0038*/ 	.byte	0x04, 0x17
        /*003a*/ 	.short	(.L_19 - .L_18)
.L_18:
        /*003c*/ 	.word	0x00000000
        /*0040*/ 	.short	0x0004
        /*0042*/ 	.short	0x0020
        /*0044*/ 	.byte	0x00, 0xf4, 0x21, 0x00


	//----- nvinfo : EIATTR_KPARAM_INFO
	.align		4
.L_19:
        /*0048*/ 	.byte	0x04, 0x17
        /*004a*/ 	.short	(.L_21 - .L_20)
.L_20:
        /*004c*/ 	.word	0x00000000
        /*0050*/ 	.short	0x0003
        /*0052*/ 	.short	0x0018
        /*0054*/ 	.byte	0x00, 0xf4, 0x21, 0x00


	//----- nvinfo : EIATTR_KPARAM_INFO
	.align		4
.L_21:
        /*0058*/ 	.byte	0x04, 0x17
        /*005a*/ 	.short	(.L_23 - .L_22)
.L_22:
        /*005c*/ 	.word	0x00000000
        /*0060*/ 	.short	0x0002
        /*0062*/ 	.short	0x0010
        /*0064*/ 	.byte	0x00, 0xf4, 0x21, 0x00


	//----- nvinfo : EIATTR_KPARAM_INFO
	.align		4
.L_23:
        /*0068*/ 	.byte	0x04, 0x17
        /*006a*/ 	.short	(.L_25 - .L_24)
.L_24:
        /*006c*/ 	.word	0x00000000
        /*0070*/ 	.short	0x0001
        /*0072*/ 	.short	0x0008
        /*0074*/ 	.byte	0x00, 0xf4, 0x21, 0x00


	//----- nvinfo : EIATTR_KPARAM_INFO
	.align		4
.L_25:
        /*0078*/ 	.byte	0x04, 0x17
        /*007a*/ 	.short	(.L_27 - .L_26)
.L_26:
        /*007c*/ 	.word	0x00000000
        /*0080*/ 	.short	0x0000
        /*0082*/ 	.short	0x0000
        /*0084*/ 	.byte	0x00, 0xf4, 0x21, 0x00


	//----- nvinfo : EIATTR_SPARSE_MMA_MASK
	.align		4
.L_27:
        /*0088*/ 	.byte	0x03, 0x50
        /*008a*/ 	.short	0x0000


	//----- nvinfo : EIATTR_MAXREG_COUNT
	.align		4
        /*008c*/ 	.byte	0x03, 0x1b
        /*008e*/ 	.short	0x00ff


	//----- nvinfo : EIATTR_EXIT_INSTR_OFFSETS
	.align		4
        /*0090*/ 	.byte	0x04, 0x1c
        /*0092*/ 	.short	(.L_29 - .L_28)


	//   ....[0]....
.L_28:
        /*0094*/ 	.word	0x00000340


	//----- nvinfo : EIATTR_REQNTID
	.align		4
.L_29:
        /*0098*/ 	.byte	0x04, 0x10
        /*009a*/ 	.short	(.L_31 - .L_30)
.L_30:
        /*009c*/ 	.word	0x00000080
        /*00a0*/ 	.word	0x00000001
        /*00a4*/ 	.word	0x00000001


	//----- nvinfo : EIATTR_CBANK_PARAM_SIZE
	.align		4
.L_31:
        /*00a8*/ 	.byte	0x03, 0x19
        /*00aa*/ 	.short	0x003c


	//----- nvinfo : EIATTR_PARAM_CBANK
	.align		4
        /*00ac*/ 	.byte	0x04, 0x0a
        /*00ae*/ 	.short	(.L_33 - .L_32)
	.align		4
.L_32:
        /*00b0*/ 	.word	index@(.nv.constant0.triton_poi_fused__native_batch_norm_legit_no_training_add_convolution_relu_20)
        /*00b4*/ 	.short	0x0210
        /*00b6*/ 	.short	0x003c


	//----- nvinfo : EIATTR_SW_WAR
	.align		4
.L_33:
        /*00b8*/ 	.byte	0x04, 0x36
        /*00ba*/ 	.short	(.L_35 - .L_34)
.L_34:
        /*00bc*/ 	.word	0x00000008
.L_35:


//--------------------- .nv.callgraph             --------------------------
	.section	.nv.callgraph,"",@"SHT_CUDA_CALLGRAPH"
	.align	4
	.sectionentsize	8
	.align		4
        /*0000*/ 	.word	0x00000000
	.align		4
        /*0004*/ 	.word	0xffffffff
	.align		4
        /*0008*/ 	.word	0x00000000
	.align		4
        /*000c*/ 	.word	0xfffffffe
	.align		4
        /*0010*/ 	.word	0x00000000
	.align		4
        /*0014*/ 	.word	0xfffffffd
	.align		4
        /*0018*/ 	.word	0x00000000
	.align		4
        /*001c*/ 	.word	0xfffffffc


//--------------------- .nv.constant4             --------------------------
	.section	.nv.constant4,"a",@progbits
	.align	8
	.align		8
.nv.constant4:
        /*0000*/ 	.dword	_$_str
	.align		8
        /*0008*/ 	.dword	_$_str_$_2


//--------------------- .text.triton_poi_fused__native_batch_norm_legit_no_training_add_convolution_relu_20 --------------------------
	.section	.text.triton_poi_fused__native_batch_norm_legit_no_training_add_convolution_relu_20,"ax",@progbits
	.align	128
        .global         triton_poi_fused__native_batch_norm_legit_no_training_add_convolution_relu_20
        .type           triton_poi_fused__native_batch_norm_legit_no_training_add_convolution_relu_20,@function
        .size           triton_poi_fused__native_batch_norm_legit_no_training_add_convolution_relu_20,(.L_x_1 - triton_poi_fused__native_batch_norm_legit_no_training_add_convolution_relu_20)
        .other          triton_poi_fused__native_batch_norm_legit_no_training_add_convolution_relu_20,@"STO_CUDA_ENTRY STV_DEFAULT"
triton_poi_fused__native_batch_norm_legit_no_training_add_convolution_relu_20:
.text.triton_poi_fused__native_batch_norm_legit_no_training_add_convolution_relu_20:
[----:B------:R-:W-:Y:S01]  /*0000*/  LDC R1, c[0x0][0x28] ;  /* 0x00000a00ff017b82 */ /* 0x000fe20000000800 */
[----:B------:R-:W1:Y:S07]  /*0010*/  S2R R0, SR_TID.X ;  /* 0x0000000000007919 */ /* 0x000e6e0000002100 */
[----:B------:R-:W2:Y:S01]  /*0020*/  LDC.64 R14, c[0x0][0x230] ;  /* 0x00008c00ff0e7b82 */ /* 0x000ea20000000a00 */
[----:B------:R-:W-:Y:S01]  /*0030*/  ULDC.64 UR4, c[0x0][0x208] ;  /* 0x0000820000047ab9 */ /* 0x000fe20000000a00 */
[----:B------:R-:W3:Y:S06]  /*0040*/  S2R R3, SR_CTAID.X ;  /* 0x0000000000037919 */ /* 0x000eec0000002500 */
[----:B------:R-:W4:Y:S08]  /*0050*/  LDC.64 R16, c[0x0][0x220] ;  /* 0x00008800ff107b82 */ /* 0x000f300000000a00 */
[----:B------:R-:W5:Y:S08]  /*0060*/  LDC.64 R18, c[0x0][0x228] ;  /* 0x00008a00ff127b82 */ /* 0x000f700000000a00 */
[----:B------:R-:W5:Y:S01]  /*0070*/  LDC.64 R8, c[0x0][0x238] ;  /* 0x00008e00ff087b82 */ /* 0x000f620000000a00 */
[----:B-1----:R-:W-:-:S07]  /*0080*/  LOP3.LUT R0, R0, 0x7f, RZ, 0xc0, !PT ;  /* 0x0000007f00007812 */ /* 0x002fce00078ec0ff */
[----:B------:R-:W1:Y:S01]  /*0090*/  LDC.64 R4, c[0x0][0x240] ;  /* 0x00009000ff047b82 */ /* 0x000e620000000a00 */
[----:B---3--:R-:W-:Y:S02]  /*00a0*/  SHF.R.S32.HI R2, RZ, 0x18, R3 ;  /* 0x00000018ff027819 */ /* 0x008fe40000011403 */
[----:B------:R-:W-:Y:S02]  /*00b0*/  LEA R0, R3, R0, 0x7 ;  /* 0x0000000003007211 */ /* 0x000fe400078e38ff */
[----:B------:R-:W-:-:S03]  /*00c0*/  SGXT R3, R2, 0x1 ;  /* 0x000000010203781a */ /* 0x000fc60000000200 */
[----:B------:R-:W3:Y:S01]  /*00d0*/  LDC.64 R10, c[0x0][0x218] ;  /* 0x00008600ff0a7b82 */ /* 0x000ee20000000a00 */
[----:B------:R-:W-:-:S04]  /*00e0*/  LEA.HI R3, R3, R0, RZ, 0x7 ;  /* 0x0000000003037211 */ /* 0x000fc800078f38ff */
[----:B------:R-:W-:-:S04]  /*00f0*/  LOP3.LUT R3, R3, 0xffffff80, RZ, 0xc0, !PT ;  /* 0xffffff8003037812 */ /* 0x000fc800078ec0ff */
[----:B------:R-:W-:Y:S02]  /*0100*/  IADD3 R7, R0, -R3, RZ ;  /* 0x8000000300077210 */ /* 0x000fe40007ffe0ff */
[----:B------:R-:W1:Y:S03]  /*0110*/  LDC.64 R2, c[0x0][0x210] ;  /* 0x00008400ff027b82 */ /* 0x000e660000000a00 */
[----:B--2---:R-:W-:-:S05]  /*0120*/  IMAD.WIDE R14, R7, 0x4, R14 ;  /* 0x00000004070e7825 */ /* 0x004fca00078e020e */
[----:B------:R-:W2:Y:S01]  /*0130*/  LDG.E.EL R6, desc[UR4][R14.64] ;  /* 0x000000040e067981 */ /* 0x000ea2000c2e1900 */
[----:B----4-:R-:W-:-:S04]  /*0140*/  IMAD.WIDE R16, R7, 0x4, R16 ;  /* 0x0000000407107825 */ /* 0x010fc800078e0210 */
[----:B-----5:R-:W-:Y:S01]  /*0150*/  IMAD.WIDE R18, R7, 0x4, R18 ;  /* 0x0000000407127825 */ /* 0x020fe200078e0212 */
[----:B------:R-:W4:Y:S04]  /*0160*/  LDG.E.EL R12, desc[UR4][R16.64] ;  /* 0x00000004100c7981 */ /* 0x000f28000c2e1900 */
[----:B------:R-:W5:Y:S01]  /*0170*/  LDG.E.EL R13, desc[UR4][R18.64] ;  /* 0x00000004120d7981 */ /* 0x000f62000c2e1900 */
[----:B01----:R-:W-:-:S05]  /*0180*/  IMAD.WIDE R2, R0, 0x4, R2 ;  /* 0x0000000400027825 */ /* 0x003fca00078e0202 */
[----:B------:R-:W4:Y:S01]  /*0190*/  LDG.E R15, desc[UR4][R2.64] ;  /* 0x00000004020f7981 */ /* 0x000f22000c1e1900 */
[----:B------:R-:W-:-:S04]  /*01a0*/  IMAD.WIDE R8, R7, 0x4, R8 ;  /* 0x0000000407087825 */ /* 0x000fc800078e0208 */
[----:B------:R-:W-:Y:S02]  /*01b0*/  IMAD.WIDE R4, R7, 0x4, R4 ;  /* 0x0000000407047825 */ /* 0x000fe400078e0204 */
[----:B------:R0:W5:Y:S04]  /*01c0*/  LDG.E.EL R8, desc[UR4][R8.64] ;  /* 0x0000000408087981 */ /* 0x000168000c2e1900 */
[----:B------:R1:W5:Y:S01]  /*01d0*/  LDG.E.EL R5, desc[UR4][R4.64] ;  /* 0x0000000404057981 */ /* 0x000362000c2e1900 */
[----:B---3--:R-:W-:-:S05]  /*01e0*/  IMAD.WIDE R10, R0, 0x4, R10 ;  /* 0x00000004000a7825 */ /* 0x008fca00078e020a */
[----:B------:R-:W3:Y:S01]  /*01f0*/  LDG.E R0, desc[UR4][R10.64] ;  /* 0x000000040a007981 */ /* 0x000ee2000c1e1900 */
[----:B0-----:R-:W-:Y:S01]  /*0200*/  HFMA2.MMA R9, -RZ, RZ, 1.625, 0 ;  /* 0x3e800000ff097435 */ /* 0x001fe200000001ff */
[----:B--2---:R-:W-:-:S04]  /*0210*/  FADD R6, R6, 9.9999997473787516356e-06 ;  /* 0x3727c5ac06067421 */ /* 0x004fc80000000000 */
[----:B------:R-:W0:Y:S02]  /*0220*/  MUFU.SQRT R7, R6 ;  /* 0x0000000600077308 */ /* 0x000e240000002000 */
[C---:B0-----:R-:W-:Y:S02]  /*0230*/  FSETP.GT.AND P0, PT, R7.reuse, 8.50705917302346158658e+37, PT ;  /* 0x7e8000000700780b */ /* 0x041fe40003f04000 */
[----:B------:R-:W-:-:S11]  /*0240*/  FSETP.GEU.AND P1, PT, R7, 1.175494350822287508e-38, PT ;  /* 0x008000000700780b */ /* 0x000fd60003f2e000 */
[----:B------:R-:W-:-:S04]  /*0250*/  @P0 FMUL R7, R7, 0.25 ;  /* 0x3e80000007070820 */ /* 0x000fc80000400000 */
[----:B------:R-:W-:-:S06]  /*0260*/  @!P1 FMUL R7, R7, 16777216 ;  /* 0x4b80000007079820 */ /* 0x000fcc0000400000 */
[----:B------:R-:W0:Y:S01]  /*0270*/  MUFU.RCP R7, R7 ;  /* 0x0000000700077308 */ /* 0x000e220000001000 */
[----:B-1----:R-:W-:Y:S01]  /*0280*/  FSEL R4, R9, 1, P0 ;  /* 0x3f80000009047808 */ /* 0x002fe20000000000 */
[----:B----4-:R-:W-:-:S04]  /*0290*/  FADD R12, R15, R12 ;  /* 0x0000000c0f0c7221 */ /* 0x010fc80000000000 */
[----:B------:R-:W-:Y:S01]  /*02a0*/  @!P1 FMUL R4, R4, 16777216 ;  /* 0x4b80000004049820 */ /* 0x000fe20000400000 */
[----:B-----5:R-:W-:-:S03]  /*02b0*/  FADD R13, -R13, R12 ;  /* 0x0000000c0d0d7221 */ /* 0x020fc60000000100 */
[----:B0-----:R-:W-:-:S04]  /*02c0*/  FMUL R4, R7, R4 ;  /* 0x0000000407047220 */ /* 0x001fc80000400000 */
[----:B------:R-:W-:-:S04]  /*02d0*/  FMUL R4, R13, R4 ;  /* 0x000000040d047220 */ /* 0x000fc80000400000 */
[----:B------:R-:W-:-:S05]  /*02e0*/  FFMA R4, R8, R4, R5 ;  /* 0x0000000408047223 */ /* 0x000fca0000000005 */
[----:B------:R-:W-:-:S04]  /*02f0*/  FSETP.GEU.AND P0, PT, R4, RZ, PT ;  /* 0x000000ff0400720b */ /* 0x000fc80003f0e000 */
[----:B------:R-:W-:Y:S01]  /*0300*/  FSEL R5, R4, RZ, P0 ;  /* 0x000000ff04057208 */ /* 0x000fe20000000000 */
[----:B------:R-:W-:Y:S04]  /*0310*/  STG.E desc[UR4][R2.64], R12 ;  /* 0x0000000c02007986 */ /* 0x000fe8000c101904 */
[----:B---3--:R-:W-:-:S05]  /*0320*/  FADD R5, R0, R5 ;  /* 0x0000000500057221 */ /* 0x008fca0000000000 */
[----:B------:R-:W-:Y:S01]  /*0330*/  STG.E desc[UR4][R10.64], R5 ;  /* 0x000000050a007986 */ /* 0x000fe2000c101904 */
[----:B------:R-:W-:Y:S05]  /*0340*/  EXIT ;  /* 0x000000000000794d */ /* 0x000fea0003800000 */
.L_x_0:
[----:B------:R-:W-:-:S00]  /*0350*/  BRA `(.L_x_0) ;  /* 0xfffffffc00fc7947 */ /* 0x000fc0000383ffff */
[----:B------:R-:W-:-:S00]  /*0360*/  NOP ;  /* 0x0000000000007918 */ /* 0x000fc00000000000 */
        /* <DEDUP_REMOVED lines=9> */
.L_x_1:


//--------------------- .nv.global.init           --------------------------
	.section	.nv.global.init,"aw",@progbits
.nv.global.init:
	.type		_$_str,@object
	.size		_$_str,(_$_str_$_2 - _$_str)
_$_str:
        /*0000*/ 	.byte	0x5f, 0x5f, 0x43, 0x55, 0x44, 0x41, 0x5f, 0x46, 0x54, 0x5a, 0x00
	.type		_$_str_$_2,@object
	.size		_$_str_$_2,(.L_1 - _$_str_$_2)
_$_str_$_2:
        /*000b*/ 	.byte	0x5f, 0x5f, 0x43, 0x55, 0x44, 0x41, 0x5f, 0x50, 0x52, 0x45, 0x43, 0x5f, 0x53, 0x51, 0x52, 0x54
        /*001b*/ 	.byte	0x00
.L_1:


//--------------------- .nv.constant0.triton_poi_fused__native_batch_norm_legit_no_training_add_convolution_relu_20 --------------------------
	.section	.nv.constant0.triton_poi_fused__native_batch_norm_legit_no_training_add_convolution_relu_20,"a",@progbits
	.sectionflags	@""
	.align	4
.nv.constant0.triton_poi_fused__native_batch_norm_legit_no_training_add_convolution_relu_20:
	.zero		588
